//
// Generated by NVIDIA NVVM Compiler
//
// Compiler Build ID: CL-36424714
// Cuda compilation tools, release 13.0, V13.0.88
// Based on NVVM 20.0.0
//

.version 9.0
.target sm_100
.address_size 64

	// .globl	_Z11vector_initPi

.visible .entry _Z11vector_initPi(
	.param .u64 .ptr .align 1 _Z11vector_initPi_param_0
)
{
	.reg .b32 	%r<5>;
	.reg .b64 	%rd<5>;

	ld.param.u64 	%rd1, [_Z11vector_initPi_param_0];
	cvta.to.global.u64 	%rd2, %rd1;
	mov.u32 	%r1, %tid.x;
	mov.u32 	%r2, %ntid.x;
	mov.u32 	%r3, %ctaid.x;
	mad.lo.s32 	%r4, %r2, %r3, %r1;
	mul.wide.u32 	%rd3, %r4, 4;
	add.s64 	%rd4, %rd2, %rd3;
	st.global.u32 	[%rd4], %r4;
	ret;

}


// ===== COMPILED SASS (sm_100) =====

	.target	sm_100

	.elftype	@"ET_EXEC"


//--------------------- .note.nv.tkinfo           --------------------------
	.section	.note.nv.tkinfo,"",@"SHT_NOTE"
	.sectionflags	@"SHF_NOTE_NV_TKINFO"
	.tkinfo
        /*0018*/ 	.word	0x00000002
        /*0030*/ 	.string	""
        /*0030*/ 	.string	"ptxas"
        /*0030*/ 	.string	"Cuda compilation tools, release 13.0, V13.0.88"
        /*0030*/ 	.string	"Build cuda_13.0.r13.0/compiler.36424714_0"
        /*0030*/ 	.string	"-arch sm_100 -m 64 "



//--------------------- .note.nv.cuinfo           --------------------------
	.section	.note.nv.cuinfo,"",@"SHT_NOTE"
	.sectionflags	@"SHF_NOTE_NV_CUINFO"
        /*0018*/ 	.short	0x0002
        /*001a*/ 	.short	0x0064
        /*001c*/ 	.short	0x0082
	.zero		2


//--------------------- .nv.info                  --------------------------
	.section	.nv.info,"",@"SHT_CUDA_INFO"
	.align	4


	//----- nvinfo : EIATTR_REGCOUNT
	.align		4
        /*0000*/ 	.byte	0x04, 0x2f
        /*0002*/ 	.short	(.L_1 - .L_0)
	.align		4
.L_0:
        /*0004*/ 	.word	index@(_Z11vector_initPi)
        /*0008*/ 	.word	0x00000008


	//----- nvinfo : EIATTR_FRAME_SIZE
	.align		4
.L_1:
        /*000c*/ 	.byte	0x04, 0x11
        /*000e*/ 	.short	(.L_3 - .L_2)
	.align		4
.L_2:
        /*0010*/ 	.word	index@(_Z11vector_initPi)
        /*0014*/ 	.word	0x00000000


	//----- nvinfo : EIATTR_MIN_STACK_SIZE
	.align		4
.L_3:
        /*0018*/ 	.byte	0x04, 0x12
        /*001a*/ 	.short	(.L_5 - .L_4)
	.align		4
.L_4:
        /*001c*/ 	.word	index@(_Z11vector_initPi)
        /*0020*/ 	.word	0x00000000
.L_5:


//--------------------- .nv.compat                --------------------------
	.section	.nv.compat,"",@"SHT_CUDA_COMPAT_INFO"
	.align	4
        /*0000*/ 	.byte	0x02, 0x09, 0x00, 0x00, 0x02, 0x02, 0x01, 0x00, 0x02, 0x05, 0x05, 0x00, 0x03, 0x07, 0x01, 0x01
        /*0010*/ 	.byte	0x02, 0x03, 0x00, 0x00, 0x02, 0x06, 0x01, 0x00, 0x04, 0x0b, 0x08, 0x00, 0x09, 0x00, 0x00, 0x00
        /*0020*/ 	.byte	0x00, 0x00, 0x00, 0x00


//--------------------- .nv.info._Z11vector_initPi --------------------------
	.section	.nv.info._Z11vector_initPi,"",@"SHT_CUDA_INFO"
	.sectionflags	@""
	.align	4


	//----- nvinfo : EIATTR_CUDA_API_VERSION
	.align		4
        /*0000*/ 	.byte	0x04, 0x37
        /*0002*/ 	.short	(.L_7 - .L_6)
.L_6:
        /*0004*/ 	.word	0x00000082


	//----- nvinfo : EIATTR_KPARAM_INFO
	.align		4
.L_7:
        /*0008*/ 	.byte	0x04, 0x17
        /*000a*/ 	.short	(.L_9 - .L_8)
.L_8:
        /*000c*/ 	.word	0x00000000
        /*0010*/ 	.short	0x0000
        /*0012*/ 	.short	0x0000
        /*0014*/ 	.byte	0x00, 0xf5, 0x21, 0x00


	//----- nvinfo : EIATTR_SPARSE_MMA_MASK
	.align		4
.L_9:
        /*0018*/ 	.byte	0x03, 0x50
        /*001a*/ 	.short	0x0000


	//----- nvinfo : EIATTR_MAXREG_COUNT
	.align		4
        /*001c*/ 	.byte	0x03, 0x1b
        /*001e*/ 	.short	0x00ff


	//----- nvinfo : EIATTR_MERCURY_ISA_VERSION
	.align		4
        /*0020*/ 	.byte	0x03, 0x5f
        /*0022*/ 	.short	0x0101


	//----- nvinfo : EIATTR_VRC_CTA_INIT_COUNT
	.align		4
        /*0024*/ 	.byte	0x02, 0x4a
	.zero		1
	.zero		1


	//----- nvinfo : EIATTR_EXIT_INSTR_OFFSETS
	.align		4
        /*0028*/ 	.byte	0x04, 0x1c
        /*002a*/ 	.short	(.L_11 - .L_10)


	//   ....[0]....
.L_10:
        /*002c*/ 	.word	0x00000090


	//----- nvinfo : EIATTR_CBANK_PARAM_SIZE
	.align		4
.L_11:
        /*0030*/ 	.byte	0x03, 0x19
        /*0032*/ 	.short	0x0008


	//----- nvinfo : EIATTR_PARAM_CBANK
	.align		4
        /*0034*/ 	.byte	0x04, 0x0a
        /*0036*/ 	.short	(.L_13 - .L_12)
	.align		4
.L_12:
        /*0038*/ 	.word	index@(.nv.constant0._Z11vector_initPi)
        /*003c*/ 	.short	0x0380
        /*003e*/ 	.short	0x0008


	//----- nvinfo : EIATTR_SW_WAR
	.align		4
.L_13:
        /*0040*/ 	.byte	0x04, 0x36
        /*0042*/ 	.short	(.L_15 - .L_14)
.L_14:
        /*0044*/ 	.word	0x00000008
.L_15:


//--------------------- .nv.callgraph             --------------------------
	.section	.nv.callgraph,"",@"SHT_CUDA_CALLGRAPH"
	.align	4
	.sectionentsize	8
	.align		4
        /*0000*/ 	.word	0x00000000
	.align		4
        /*0004*/ 	.word	0xffffffff
	.align		4
        /*0008*/ 	.word	0x00000000
	.align		4
        /*000c*/ 	.word	0xfffffffe
	.align		4
        /*0010*/ 	.word	0x00000000
	.align		4
        /*0014*/ 	.word	0xfffffffd
	.align		4
        /*0018*/ 	.word	0x00000000
	.align		4
        /*001c*/ 	.word	0xfffffffc


//--------------------- .text._Z11vector_initPi   --------------------------
	.section	.text._Z11vector_initPi,"ax",@progbits
	.align	128
        .global         _Z11vector_initPi
        .type           _Z11vector_initPi,@function
        .size           _Z11vector_initPi,(.L_x_1 - _Z11vector_initPi)
        .other          _Z11vector_initPi,@"STO_CUDA_ENTRY STV_DEFAULT"
_Z11vector_initPi:
.text._Z11vector_initPi:
[----:B------:R-:W-:Y:S01]  /*0000*/  LDC R1, c[0x0][0x37c] ;  /* 0x0000df00ff017b82 */ /* 0x000fe20000000800 */
[----:B------:R-:W0:Y:S07]  /*0010*/  S2R R5, SR_TID.X ;  /* 0x0000000000057919 */ /* 0x000e2e0000002100 */
[----:B------:R-:W1:Y:S01]  /*0020*/  LDC.64 R2, c[0x0][0x380] ;  /* 0x0000e000ff027b82 */ /* 0x000e620000000a00 */
[----:B------:R-:W0:Y:S01]  /*0030*/  LDCU UR6, c[0x0][0x360] ;  /* 0x00006c00ff0677ac */ /* 0x000e220008000800 */
[----:B------:R-:W0:Y:S01]  /*0040*/  S2R R0, SR_CTAID.X ;  /* 0x0000000000007919 */ /* 0x000e220000002500 */
[----:B------:R-:W2:Y:S01]  /*0050*/  LDCU.64 UR4, c[0x0][0x358] ;  /* 0x00006b00ff0477ac */ /* 0x000ea20008000a00 */
[----:B0-----:R-:W-:-:S04]  /*0060*/  IMAD R5, R0, UR6, R5 ;  /* 0x0000000600057c24 */ /* 0x001fc8000f8e0205 */
[----:B-1----:R-:W-:-:S05]  /*0070*/  IMAD.WIDE.U32 R2, R5, 0x4, R2 ;  /* 0x0000000405027825 */ /* 0x002fca00078e0002 */
[----:B--2---:R-:W-:Y:S01]  /*0080*/  STG.E desc[UR4][R2.64], R5 ;  /* 0x0000000502007986 */ /* 0x004fe2000c101904 */
[----:B------:R-:W-:Y:S05]  /*0090*/  EXIT ;  /* 0x000000000000794d */ /* 0x000fea0003800000 */
.L_x_0:
[----:B------:R-:W-:-:S00]  /*00a0*/  BRA `(.L_x_0) ;  /* 0xfffffffc00fc7947 */ /* 0x000fc0000383ffff */
[----:B------:R-:W-:-:S00]  /*00b0*/  NOP ;  /* 0x0000000000007918 */ /* 0x000fc00000000000 */
        /* <DEDUP_REMOVED lines=12> */
.L_x_1:


//--------------------- .nv.shared.reserved.0     --------------------------
	.section	.nv.shared.reserved.0,"aw",@nobits
	.weak		__nv_reservedSMEM_offset_0_alias
	.size		__nv_reservedSMEM_offset_0_alias, 0, 64
	.other		__nv_reservedSMEM_offset_0_alias,@"STO_CUDA_RESERVED_SHARED STV_DEFAULT"
__nv_reservedSMEM_offset_0_alias:
	.zero		0
	.zero		64


//--------------------- .nv.constant0._Z11vector_initPi --------------------------
	.section	.nv.constant0._Z11vector_initPi,"a",@progbits
	.sectionflags	@""
	.align	4
.nv.constant0._Z11vector_initPi:
	.zero		904


//--------------------- SYMBOLS --------------------------

	.type		.nv.reservedSmem.offset0,@object
	.size		.nv.reservedSmem.offset0,0x4
